//
// Generated by NVIDIA NVVM Compiler
//
// Compiler Build ID: CL-36424714
// Cuda compilation tools, release 13.0, V13.0.88
// Based on NVVM 20.0.0
//

.version 9.0
.target sm_100
.address_size 64

	// .globl	is_u32_bf16

.visible .entry is_u32_bf16(
	.param .u32 is_u32_bf16_param_0,
	.param .u32 is_u32_bf16_param_1,
	.param .u64 .ptr .align 1 is_u32_bf16_param_2,
	.param .u64 .ptr .align 1 is_u32_bf16_param_3,
	.param .u64 .ptr .align 1 is_u32_bf16_param_4
)
{
	.reg .pred 	%p<4>;
	.reg .b16 	%rs<2>;
	.reg .b32 	%r<16>;
	.reg .b64 	%rd<13>;

	ld.param.u32 	%r4, [is_u32_bf16_param_0];
	ld.param.u32 	%r5, [is_u32_bf16_param_1];
	ld.param.u64 	%rd1, [is_u32_bf16_param_2];
	ld.param.u64 	%rd2, [is_u32_bf16_param_3];
	ld.param.u64 	%rd3, [is_u32_bf16_param_4];
	mov.u32 	%r6, %ctaid.x;
	mov.u32 	%r7, %ntid.x;
	mov.u32 	%r8, %tid.x;
	mad.lo.s32 	%r1, %r6, %r7, %r8;
	mov.u32 	%r9, %ctaid.y;
	mov.u32 	%r10, %ntid.y;
	mov.u32 	%r11, %tid.y;
	mad.lo.s32 	%r12, %r9, %r10, %r11;
	setp.ge.s32 	%p1, %r1, %r4;
	setp.ge.s32 	%p2, %r12, %r5;
	or.pred  	%p3, %p1, %p2;
	@%p3 bra 	$L__BB0_2;
	cvta.to.global.u64 	%rd4, %rd1;
	cvta.to.global.u64 	%rd5, %rd2;
	cvta.to.global.u64 	%rd6, %rd3;
	mad.lo.s32 	%r13, %r5, %r1, %r12;
	mul.wide.s32 	%rd7, %r13, 2;
	add.s64 	%rd8, %rd6, %rd7;
	mul.wide.s32 	%rd9, %r1, 4;
	add.s64 	%rd10, %rd4, %rd9;
	ld.global.u32 	%r14, [%rd10];
	mad.lo.s32 	%r15, %r14, %r5, %r12;
	mul.wide.u32 	%rd11, %r15, 2;
	add.s64 	%rd12, %rd5, %rd11;
	ld.global.u16 	%rs1, [%rd12];
	st.global.u16 	[%rd8], %rs1;
$L__BB0_2:
	ret;

}
	// .globl	is_u32_f16
.visible .entry is_u32_f16(
	.param .u32 is_u32_f16_param_0,
	.param .u32 is_u32_f16_param_1,
	.param .u64 .ptr .align 1 is_u32_f16_param_2,
	.param .u64 .ptr .align 1 is_u32_f16_param_3,
	.param .u64 .ptr .align 1 is_u32_f16_param_4
)
{
	.reg .pred 	%p<4>;
	.reg .b16 	%rs<2>;
	.reg .b32 	%r<16>;
	.reg .b64 	%rd<13>;

	ld.param.u32 	%r4, [is_u32_f16_param_0];
	ld.param.u32 	%r5, [is_u32_f16_param_1];
	ld.param.u64 	%rd1, [is_u32_f16_param_2];
	ld.param.u64 	%rd2, [is_u32_f16_param_3];
	ld.param.u64 	%rd3, [is_u32_f16_param_4];
	mov.u32 	%r6, %ctaid.x;
	mov.u32 	%r7, %ntid.x;
	mov.u32 	%r8, %tid.x;
	mad.lo.s32 	%r1, %r6, %r7, %r8;
	mov.u32 	%r9, %ctaid.y;
	mov.u32 	%r10, %ntid.y;
	mov.u32 	%r11, %tid.y;
	mad.lo.s32 	%r12, %r9, %r10, %r11;
	setp.ge.s32 	%p1, %r1, %r4;
	setp.ge.s32 	%p2, %r12, %r5;
	or.pred  	%p3, %p1, %p2;
	@%p3 bra 	$L__BB1_2;
	cvta.to.global.u64 	%rd4, %rd1;
	cvta.to.global.u64 	%rd5, %rd2;
	cvta.to.global.u64 	%rd6, %rd3;
	mad.lo.s32 	%r13, %r5, %r1, %r12;
	mul.wide.s32 	%rd7, %r13, 2;
	add.s64 	%rd8, %rd6, %rd7;
	mul.wide.s32 	%rd9, %r1, 4;
	add.s64 	%rd10, %rd4, %rd9;
	ld.global.u32 	%r14, [%rd10];
	mad.lo.s32 	%r15, %r14, %r5, %r12;
	mul.wide.u32 	%rd11, %r15, 2;
	add.s64 	%rd12, %rd5, %rd11;
	ld.global.u16 	%rs1, [%rd12];
	st.global.u16 	[%rd8], %rs1;
$L__BB1_2:
	ret;

}
	// .globl	is_u32_f32
.visible .entry is_u32_f32(
	.param .u32 is_u32_f32_param_0,
	.param .u32 is_u32_f32_param_1,
	.param .u64 .ptr .align 1 is_u32_f32_param_2,
	.param .u64 .ptr .align 1 is_u32_f32_param_3,
	.param .u64 .ptr .align 1 is_u32_f32_param_4
)
{
	.reg .pred 	%p<4>;
	.reg .b32 	%r<16>;
	.reg .b32 	%f<2>;
	.reg .b64 	%rd<13>;

	ld.param.u32 	%r4, [is_u32_f32_param_0];
	ld.param.u32 	%r5, [is_u32_f32_param_1];
	ld.param.u64 	%rd1, [is_u32_f32_param_2];
	ld.param.u64 	%rd2, [is_u32_f32_param_3];
	ld.param.u64 	%rd3, [is_u32_f32_param_4];
	mov.u32 	%r6, %ctaid.x;
	mov.u32 	%r7, %ntid.x;
	mov.u32 	%r8, %tid.x;
	mad.lo.s32 	%r1, %r6, %r7, %r8;
	mov.u32 	%r9, %ctaid.y;
	mov.u32 	%r10, %ntid.y;
	mov.u32 	%r11, %tid.y;
	mad.lo.s32 	%r12, %r9, %r10, %r11;
	setp.ge.s32 	%p1, %r1, %r4;
	setp.ge.s32 	%p2, %r12, %r5;
	or.pred  	%p3, %p1, %p2;
	@%p3 bra 	$L__BB2_2;
	cvta.to.global.u64 	%rd4, %rd1;
	cvta.to.global.u64 	%rd5, %rd2;
	cvta.to.global.u64 	%rd6, %rd3;
	mul.wide.s32 	%rd7, %r1, 4;
	add.s64 	%rd8, %rd4, %rd7;
	ld.global.u32 	%r13, [%rd8];
	mad.lo.s32 	%r14, %r13, %r5, %r12;
	mul.wide.u32 	%rd9, %r14, 4;
	add.s64 	%rd10, %rd5, %rd9;
	ld.global.f32 	%f1, [%rd10];
	mad.lo.s32 	%r15, %r5, %r1, %r12;
	mul.wide.s32 	%rd11, %r15, 4;
	add.s64 	%rd12, %rd6, %rd11;
	st.global.f32 	[%rd12], %f1;
$L__BB2_2:
	ret;

}


// ===== COMPILED SASS (sm_100) =====

	.target	sm_100

	.elftype	@"ET_EXEC"


//--------------------- .note.nv.tkinfo           --------------------------
	.section	.note.nv.tkinfo,"",@"SHT_NOTE"
	.sectionflags	@"SHF_NOTE_NV_TKINFO"
	.tkinfo
        /*0018*/ 	.word	0x00000002
        /*0030*/ 	.string	""
        /*0030*/ 	.string	"ptxas"
        /*0030*/ 	.string	"Cuda compilation tools, release 13.0, V13.0.88"
        /*0030*/ 	.string	"Build cuda_13.0.r13.0/compiler.36424714_0"
        /*0030*/ 	.string	"-arch sm_100 -m 64 "



//--------------------- .note.nv.cuinfo           --------------------------
	.section	.note.nv.cuinfo,"",@"SHT_NOTE"
	.sectionflags	@"SHF_NOTE_NV_CUINFO"
        /*0018*/ 	.short	0x0002
        /*001a*/ 	.short	0x0064
        /*001c*/ 	.short	0x0082
	.zero		2


//--------------------- .nv.info                  --------------------------
	.section	.nv.info,"",@"SHT_CUDA_INFO"
	.align	4


	//----- nvinfo : EIATTR_REGCOUNT
	.align		4
        /*0000*/ 	.byte	0x04, 0x2f
        /*0002*/ 	.short	(.L_1 - .L_0)
	.align		4
.L_0:
        /*0004*/ 	.word	index@(is_u32_bf16)
        /*0008*/ 	.word	0x0000000c


	//----- nvinfo : EIATTR_FRAME_SIZE
	.align		4
.L_1:
        /*000c*/ 	.byte	0x04, 0x11
        /*000e*/ 	.short	(.L_3 - .L_2)
	.align		4
.L_2:
        /*0010*/ 	.word	index@(is_u32_bf16)
        /*0014*/ 	.word	0x00000000


	//----- nvinfo : EIATTR_REGCOUNT
	.align		4
.L_3:
        /*0018*/ 	.byte	0x04, 0x2f
        /*001a*/ 	.short	(.L_5 - .L_4)
	.align		4
.L_4:
        /*001c*/ 	.word	index@(is_u32_f16)
        /*0020*/ 	.word	0x0000000c


	//----- nvinfo : EIATTR_FRAME_SIZE
	.align		4
.L_5:
        /*0024*/ 	.byte	0x04, 0x11
        /*0026*/ 	.short	(.L_7 - .L_6)
	.align		4
.L_6:
        /*0028*/ 	.word	index@(is_u32_f16)
        /*002c*/ 	.word	0x00000000


	//----- nvinfo : EIATTR_REGCOUNT
	.align		4
.L_7:
        /*0030*/ 	.byte	0x04, 0x2f
        /*0032*/ 	.short	(.L_9 - .L_8)
	.align		4
.L_8:
        /*0034*/ 	.word	index@(is_u32_f32)
        /*0038*/ 	.word	0x0000000c


	//----- nvinfo : EIATTR_FRAME_SIZE
	.align		4
.L_9:
        /*003c*/ 	.byte	0x04, 0x11
        /*003e*/ 	.short	(.L_11 - .L_10)
	.align		4
.L_10:
        /*0040*/ 	.word	index@(is_u32_f32)
        /*0044*/ 	.word	0x00000000


	//----- nvinfo : EIATTR_MIN_STACK_SIZE
	.align		4
.L_11:
        /*0048*/ 	.byte	0x04, 0x12
        /*004a*/ 	.short	(.L_13 - .L_12)
	.align		4
.L_12:
        /*004c*/ 	.word	index@(is_u32_f32)
        /*0050*/ 	.word	0x00000000


	//----- nvinfo : EIATTR_MIN_STACK_SIZE
	.align		4
.L_13:
        /*0054*/ 	.byte	0x04, 0x12
        /*0056*/ 	.short	(.L_15 - .L_14)
	.align		4
.L_14:
        /*0058*/ 	.word	index@(is_u32_f16)
        /*005c*/ 	.word	0x00000000


	//----- nvinfo : EIATTR_MIN_STACK_SIZE
	.align		4
.L_15:
        /*0060*/ 	.byte	0x04, 0x12
        /*0062*/ 	.short	(.L_17 - .L_16)
	.align		4
.L_16:
        /*0064*/ 	.word	index@(is_u32_bf16)
        /*0068*/ 	.word	0x00000000
.L_17:


//--------------------- .nv.compat                --------------------------
	.section	.nv.compat,"",@"SHT_CUDA_COMPAT_INFO"
	.align	4
        /*0000*/ 	.byte	0x02, 0x09, 0x00, 0x00, 0x02, 0x02, 0x01, 0x00, 0x02, 0x05, 0x05, 0x00, 0x03, 0x07, 0x01, 0x01
        /*0010*/ 	.byte	0x02, 0x03, 0x00, 0x00, 0x02, 0x06, 0x01, 0x00, 0x04, 0x0b, 0x08, 0x00, 0x09, 0x00, 0x00, 0x00
        /*0020*/ 	.byte	0x00, 0x00, 0x00, 0x00


//--------------------- .nv.info.is_u32_f32       --------------------------
	.section	.nv.info.is_u32_f32,"",@"SHT_CUDA_INFO"
	.sectionflags	@""
	.align	4


	//----- nvinfo : EIATTR_CUDA_API_VERSION
	.align		4
        /*0000*/ 	.byte	0x04, 0x37
        /*0002*/ 	.short	(.L_19 - .L_18)
.L_18:
        /*0004*/ 	.word	0x00000082


	//----- nvinfo : EIATTR_KPARAM_INFO
	.align		4
.L_19:
        /*0008*/ 	.byte	0x04, 0x17
        /*000a*/ 	.short	(.L_21 - .L_20)
.L_20:
        /*000c*/ 	.word	0x00000000
        /*0010*/ 	.short	0x0004
        /*0012*/ 	.short	0x0018
        /*0014*/ 	.byte	0x00, 0xf5, 0x21, 0x00


	//----- nvinfo : EIATTR_KPARAM_INFO
	.align		4
.L_21:
        /*0018*/ 	.byte	0x04, 0x17
        /*001a*/ 	.short	(.L_23 - .L_22)
.L_22:
        /*001c*/ 	.word	0x00000000
        /*0020*/ 	.short	0x0003
        /*0022*/ 	.short	0x0010
        /*0024*/ 	.byte	0x00, 0xf5, 0x21, 0x00


	//----- nvinfo : EIATTR_KPARAM_INFO
	.align		4
.L_23:
        /*0028*/ 	.byte	0x04, 0x17
        /*002a*/ 	.short	(.L_25 - .L_24)
.L_24:
        /*002c*/ 	.word	0x00000000
        /*0030*/ 	.short	0x0002
        /*0032*/ 	.short	0x0008
        /*0034*/ 	.byte	0x00, 0xf5, 0x21, 0x00


	//----- nvinfo : EIATTR_KPARAM_INFO
	.align		4
.L_25:
        /*0038*/ 	.byte	0x04, 0x17
        /*003a*/ 	.short	(.L_27 - .L_26)
.L_26:
        /*003c*/ 	.word	0x00000000
        /*0040*/ 	.short	0x0001
        /*0042*/ 	.short	0x0004
        /*0044*/ 	.byte	0x00, 0xf0, 0x11, 0x00


	//----- nvinfo : EIATTR_KPARAM_INFO
	.align		4
.L_27:
        /*0048*/ 	.byte	0x04, 0x17
        /*004a*/ 	.short	(.L_29 - .L_28)
.L_28:
        /*004c*/ 	.word	0x00000000
        /*0050*/ 	.short	0x0000
        /*0052*/ 	.short	0x0000
        /*0054*/ 	.byte	0x00, 0xf0, 0x11, 0x00


	//----- nvinfo : EIATTR_SPARSE_MMA_MASK
	.align		4
.L_29:
        /*0058*/ 	.byte	0x03, 0x50
        /*005a*/ 	.short	0x0000


	//----- nvinfo : EIATTR_MAXREG_COUNT
	.align		4
        /*005c*/ 	.byte	0x03, 0x1b
        /*005e*/ 	.short	0x00ff


	//----- nvinfo : EIATTR_MERCURY_ISA_VERSION
	.align		4
        /*0060*/ 	.byte	0x03, 0x5f
        /*0062*/ 	.short	0x0101


	//----- nvinfo : EIATTR_VRC_CTA_INIT_COUNT
	.align		4
        /*0064*/ 	.byte	0x02, 0x4a
	.zero		1
	.zero		1


	//----- nvinfo : EIATTR_EXIT_INSTR_OFFSETS
	.align		4
        /*0068*/ 	.byte	0x04, 0x1c
        /*006a*/ 	.short	(.L_31 - .L_30)


	//   ....[0]....
.L_30:
        /*006c*/ 	.word	0x000000c0


	//   ....[1]....
        /*0070*/ 	.word	0x00000190


	//----- nvinfo : EIATTR_CBANK_PARAM_SIZE
	.align		4
.L_31:
        /*0074*/ 	.byte	0x03, 0x19
        /*0076*/ 	.short	0x0020


	//----- nvinfo : EIATTR_PARAM_CBANK
	.align		4
        /*0078*/ 	.byte	0x04, 0x0a
        /*007a*/ 	.short	(.L_33 - .L_32)
	.align		4
.L_32:
        /*007c*/ 	.word	index@(.nv.constant0.is_u32_f32)
        /*0080*/ 	.short	0x0380
        /*0082*/ 	.short	0x0020


	//----- nvinfo : EIATTR_SW_WAR
	.align		4
.L_33:
        /*0084*/ 	.byte	0x04, 0x36
        /*0086*/ 	.short	(.L_35 - .L_34)
.L_34:
        /*0088*/ 	.word	0x00000008
.L_35:


//--------------------- .nv.info.is_u32_f16       --------------------------
	.section	.nv.info.is_u32_f16,"",@"SHT_CUDA_INFO"
	.sectionflags	@""
	.align	4


	//----- nvinfo : EIATTR_CUDA_API_VERSION
	.align		4
        /*0000*/ 	.byte	0x04, 0x37
        /*0002*/ 	.short	(.L_37 - .L_36)
.L_36:
        /*0004*/ 	.word	0x00000082


	//----- nvinfo : EIATTR_KPARAM_INFO
	.align		4
.L_37:
        /*0008*/ 	.byte	0x04, 0x17
        /*000a*/ 	.short	(.L_39 - .L_38)
.L_38:
        /*000c*/ 	.word	0x00000000
        /*0010*/ 	.short	0x0004
        /*0012*/ 	.short	0x0018
        /*0014*/ 	.byte	0x00, 0xf5, 0x21, 0x00


	//----- nvinfo : EIATTR_KPARAM_INFO
	.align		4
.L_39:
        /*0018*/ 	.byte	0x04, 0x17
        /*001a*/ 	.short	(.L_41 - .L_40)
.L_40:
        /*001c*/ 	.word	0x00000000
        /*0020*/ 	.short	0x0003
        /*0022*/ 	.short	0x0010
        /*0024*/ 	.byte	0x00, 0xf5, 0x21, 0x00


	//----- nvinfo : EIATTR_KPARAM_INFO
	.align		4
.L_41:
        /*0028*/ 	.byte	0x04, 0x17
        /*002a*/ 	.short	(.L_43 - .L_42)
.L_42:
        /*002c*/ 	.word	0x00000000
        /*0030*/ 	.short	0x0002
        /*0032*/ 	.short	0x0008
        /*0034*/ 	.byte	0x00, 0xf5, 0x21, 0x00


	//----- nvinfo : EIATTR_KPARAM_INFO
	.align		4
.L_43:
        /*0038*/ 	.byte	0x04, 0x17
        /*003a*/ 	.short	(.L_45 - .L_44)
.L_44:
        /*003c*/ 	.word	0x00000000
        /*0040*/ 	.short	0x0001
        /*0042*/ 	.short	0x0004
        /*0044*/ 	.byte	0x00, 0xf0, 0x11, 0x00


	//----- nvinfo : EIATTR_KPARAM_INFO
	.align		4
.L_45:
        /*0048*/ 	.byte	0x04, 0x17
        /*004a*/ 	.short	(.L_47 - .L_46)
.L_46:
        /*004c*/ 	.word	0x00000000
        /*0050*/ 	.short	0x0000
        /*0052*/ 	.short	0x0000
        /*0054*/ 	.byte	0x00, 0xf0, 0x11, 0x00


	//----- nvinfo : EIATTR_SPARSE_MMA_MASK
	.align		4
.L_47:
        /*0058*/ 	.byte	0x03, 0x50
        /*005a*/ 	.short	0x0000


	//----- nvinfo : EIATTR_MAXREG_COUNT
	.align		4
        /*005c*/ 	.byte	0x03, 0x1b
        /*005e*/ 	.short	0x00ff


	//----- nvinfo : EIATTR_MERCURY_ISA_VERSION
	.align		4
        /*0060*/ 	.byte	0x03, 0x5f
        /*0062*/ 	.short	0x0101


	//----- nvinfo : EIATTR_VRC_CTA_INIT_COUNT
	.align		4
        /*0064*/ 	.byte	0x02, 0x4a
	.zero		1
	.zero		1


	//----- nvinfo : EIATTR_EXIT_INSTR_OFFSETS
	.align		4
        /*0068*/ 	.byte	0x04, 0x1c
        /*006a*/ 	.short	(.L_49 - .L_48)


	//   ....[0]....
.L_48:
        /*006c*/ 	.word	0x000000c0


	//   ....[1]....
        /*0070*/ 	.word	0x00000190


	//----- nvinfo : EIATTR_CBANK_PARAM_SIZE
	.align		4
.L_49:
        /*0074*/ 	.byte	0x03, 0x19
        /*0076*/ 	.short	0x0020


	//----- nvinfo : EIATTR_PARAM_CBANK
	.align		4
        /*0078*/ 	.byte	0x04, 0x0a
        /*007a*/ 	.short	(.L_51 - .L_50)
	.align		4
.L_50:
        /*007c*/ 	.word	index@(.nv.constant0.is_u32_f16)
        /*0080*/ 	.short	0x0380
        /*0082*/ 	.short	0x0020


	//----- nvinfo : EIATTR_SW_WAR
	.align		4
.L_51:
        /*0084*/ 	.byte	0x04, 0x36
        /*0086*/ 	.short	(.L_53 - .L_52)
.L_52:
        /*0088*/ 	.word	0x00000008
.L_53:


//--------------------- .nv.info.is_u32_bf16      --------------------------
	.section	.nv.info.is_u32_bf16,"",@"SHT_CUDA_INFO"
	.sectionflags	@""
	.align	4


	//----- nvinfo : EIATTR_CUDA_API_VERSION
	.align		4
        /*0000*/ 	.byte	0x04, 0x37
        /*0002*/ 	.short	(.L_55 - .L_54)
.L_54:
        /*0004*/ 	.word	0x00000082


	//----- nvinfo : EIATTR_KPARAM_INFO
	.align		4
.L_55:
        /*0008*/ 	.byte	0x04, 0x17
        /*000a*/ 	.short	(.L_57 - .L_56)
.L_56:
        /*000c*/ 	.word	0x00000000
        /*0010*/ 	.short	0x0004
        /*0012*/ 	.short	0x0018
        /*0014*/ 	.byte	0x00, 0xf5, 0x21, 0x00


	//----- nvinfo : EIATTR_KPARAM_INFO
	.align		4
.L_57:
        /*0018*/ 	.byte	0x04, 0x17
        /*001a*/ 	.short	(.L_59 - .L_58)
.L_58:
        /*001c*/ 	.word	0x00000000
        /*0020*/ 	.short	0x0003
        /*0022*/ 	.short	0x0010
        /*0024*/ 	.byte	0x00, 0xf5, 0x21, 0x00


	//----- nvinfo : EIATTR_KPARAM_INFO
	.align		4
.L_59:
        /*0028*/ 	.byte	0x04, 0x17
        /*002a*/ 	.short	(.L_61 - .L_60)
.L_60:
        /*002c*/ 	.word	0x00000000
        /*0030*/ 	.short	0x0002
        /*0032*/ 	.short	0x0008
        /*0034*/ 	.byte	0x00, 0xf5, 0x21, 0x00


	//----- nvinfo : EIATTR_KPARAM_INFO
	.align		4
.L_61:
        /*0038*/ 	.byte	0x04, 0x17
        /*003a*/ 	.short	(.L_63 - .L_62)
.L_62:
        /*003c*/ 	.word	0x00000000
        /*0040*/ 	.short	0x0001
        /*0042*/ 	.short	0x0004
        /*0044*/ 	.byte	0x00, 0xf0, 0x11, 0x00


	//----- nvinfo : EIATTR_KPARAM_INFO
	.align		4
.L_63:
        /*0048*/ 	.byte	0x04, 0x17
        /*004a*/ 	.short	(.L_65 - .L_64)
.L_64:
        /*004c*/ 	.word	0x00000000
        /*0050*/ 	.short	0x0000
        /*0052*/ 	.short	0x0000
        /*0054*/ 	.byte	0x00, 0xf0, 0x11, 0x00


	//----- nvinfo : EIATTR_SPARSE_MMA_MASK
	.align		4
.L_65:
        /*0058*/ 	.byte	0x03, 0x50
        /*005a*/ 	.short	0x0000


	//----- nvinfo : EIATTR_MAXREG_COUNT
	.align		4
        /*005c*/ 	.byte	0x03, 0x1b
        /*005e*/ 	.short	0x00ff


	//----- nvinfo : EIATTR_MERCURY_ISA_VERSION
	.align		4
        /*0060*/ 	.byte	0x03, 0x5f
        /*0062*/ 	.short	0x0101


	//----- nvinfo : EIATTR_VRC_CTA_INIT_COUNT
	.align		4
        /*0064*/ 	.byte	0x02, 0x4a
	.zero		1
	.zero		1


	//----- nvinfo : EIATTR_EXIT_INSTR_OFFSETS
	.align		4
        /*0068*/ 	.byte	0x04, 0x1c
        /*006a*/ 	.short	(.L_67 - .L_66)


	//   ....[0]....
.L_66:
        /*006c*/ 	.word	0x000000c0


	//   ....[1]....
        /*0070*/ 	.word	0x00000190


	//----- nvinfo : EIATTR_CBANK_PARAM_SIZE
	.align		4
.L_67:
        /*0074*/ 	.byte	0x03, 0x19
        /*0076*/ 	.short	0x0020


	//----- nvinfo : EIATTR_PARAM_CBANK
	.align		4
        /*0078*/ 	.byte	0x04, 0x0a
        /*007a*/ 	.short	(.L_69 - .L_68)
	.align		4
.L_68:
        /*007c*/ 	.word	index@(.nv.constant0.is_u32_bf16)
        /*0080*/ 	.short	0x0380
        /*0082*/ 	.short	0x0020


	//----- nvinfo : EIATTR_SW_WAR
	.align		4
.L_69:
        /*0084*/ 	.byte	0x04, 0x36
        /*0086*/ 	.short	(.L_71 - .L_70)
.L_70:
        /*0088*/ 	.word	0x00000008
.L_71:


//--------------------- .nv.callgraph             --------------------------
	.section	.nv.callgraph,"",@"SHT_CUDA_CALLGRAPH"
	.align	4
	.sectionentsize	8
	.align		4
        /*0000*/ 	.word	0x00000000
	.align		4
        /*0004*/ 	.word	0xffffffff
	.align		4
        /*0008*/ 	.word	0x00000000
	.align		4
        /*000c*/ 	.word	0xfffffffe
	.align		4
        /*0010*/ 	.word	0x00000000
	.align		4
        /*0014*/ 	.word	0xfffffffd
	.align		4
        /*0018*/ 	.word	0x00000000
	.align		4
        /*001c*/ 	.word	0xfffffffc


//--------------------- .text.is_u32_f32          --------------------------
	.section	.text.is_u32_f32,"ax",@progbits
	.align	128
        .global         is_u32_f32
        .type           is_u32_f32,@function
        .size           is_u32_f32,(.L_x_3 - is_u32_f32)
        .other          is_u32_f32,@"STO_CUDA_ENTRY STV_DEFAULT"
is_u32_f32:
.text.is_u32_f32:
[----:B------:R-:W-:Y:S01]  /*0000*/  LDC R1, c[0x0][0x37c] ;  /* 0x0000df00ff017b82 */ /* 0x000fe20000000800 */
[----:B------:R-:W0:Y:S07]  /*0010*/  S2R R3, SR_TID.Y ;  /* 0x0000000000037919 */ /* 0x000e2e0000002200 */
[----:B------:R-:W1:Y:S01]  /*0020*/  LDC R9, c[0x0][0x360] ;  /* 0x0000d800ff097b82 */ /* 0x000e620000000800 */
[----:B------:R-:W2:Y:S01]  /*0030*/  LDCU.64 UR6, c[0x0][0x380] ;  /* 0x00007000ff0677ac */ /* 0x000ea20008000a00 */
[----:B------:R-:W1:Y:S06]  /*0040*/  S2R R2, SR_TID.X ;  /* 0x0000000000027919 */ /* 0x000e6c0000002100 */
[----:B------:R-:W0:Y:S08]  /*0050*/  S2UR UR5, SR_CTAID.Y ;  /* 0x00000000000579c3 */ /* 0x000e300000002600 */
[----:B------:R-:W0:Y:S08]  /*0060*/  LDC R0, c[0x0][0x364] ;  /* 0x0000d900ff007b82 */ /* 0x000e300000000800 */
[----:B------:R-:W1:Y:S01]  /*0070*/  S2UR UR4, SR_CTAID.X ;  /* 0x00000000000479c3 */ /* 0x000e620000002500 */
[----:B0-----:R-:W-:-:S05]  /*0080*/  IMAD R0, R0, UR5, R3 ;  /* 0x0000000500007c24 */ /* 0x001fca000f8e0203 */
[----:B--2---:R-:W-:Y:S01]  /*0090*/  ISETP.GE.AND P0, PT, R0, UR7, PT ;  /* 0x0000000700007c0c */ /* 0x004fe2000bf06270 */
[----:B-1----:R-:W-:-:S05]  /*00a0*/  IMAD R9, R9, UR4, R2 ;  /* 0x0000000409097c24 */ /* 0x002fca000f8e0202 */
[----:B------:R-:W-:-:S13]  /*00b0*/  ISETP.GE.OR P0, PT, R9, UR6, P0 ;  /* 0x0000000609007c0c */ /* 0x000fda0008706670 */
[----:B------:R-:W-:Y:S05]  /*00c0*/  @P0 EXIT ;  /* 0x000000000000094d */ /* 0x000fea0003800000 */
[----:B------:R-:W0:Y:S01]  /*00d0*/  LDC.64 R2, c[0x0][0x388] ;  /* 0x0000e200ff027b82 */ /* 0x000e220000000a00 */
[----:B------:R-:W1:Y:S07]  /*00e0*/  LDCU.64 UR4, c[0x0][0x358] ;  /* 0x00006b00ff0477ac */ /* 0x000e6e0008000a00 */
[----:B------:R-:W2:Y:S01]  /*00f0*/  LDC.64 R4, c[0x0][0x390] ;  /* 0x0000e400ff047b82 */ /* 0x000ea20000000a00 */
[----:B0-----:R-:W-:-:S06]  /*0100*/  IMAD.WIDE R2, R9, 0x4, R2 ;  /* 0x0000000409027825 */ /* 0x001fcc00078e0202 */
[----:B-1----:R-:W3:Y:S02]  /*0110*/  LDG.E R3, desc[UR4][R2.64] ;  /* 0x0000000402037981 */ /* 0x002ee4000c1e1900 */
[----:B---3--:R-:W-:-:S04]  /*0120*/  IMAD R7, R3, UR7, R0 ;  /* 0x0000000703077c24 */ /* 0x008fc8000f8e0200 */
[----:B--2---:R-:W-:Y:S02]  /*0130*/  IMAD.WIDE.U32 R4, R7, 0x4, R4 ;  /* 0x0000000407047825 */ /* 0x004fe400078e0004 */
[----:B------:R-:W0:Y:S04]  /*0140*/  LDC.64 R6, c[0x0][0x398] ;  /* 0x0000e600ff067b82 */ /* 0x000e280000000a00 */
[----:B------:R-:W2:Y:S01]  /*0150*/  LDG.E R5, desc[UR4][R4.64] ;  /* 0x0000000404057981 */ /* 0x000ea2000c1e1900 */
[----:B------:R-:W-:-:S04]  /*0160*/  IMAD R9, R9, UR7, R0 ;  /* 0x0000000709097c24 */ /* 0x000fc8000f8e0200 */
[----:B0-----:R-:W-:-:S05]  /*0170*/  IMAD.WIDE R6, R9, 0x4, R6 ;  /* 0x0000000409067825 */ /* 0x001fca00078e0206 */
[----:B--2---:R-:W-:Y:S01]  /*0180*/  STG.E desc[UR4][R6.64], R5 ;  /* 0x0000000506007986 */ /* 0x004fe2000c101904 */
[----:B------:R-:W-:Y:S05]  /*0190*/  EXIT ;  /* 0x000000000000794d */ /* 0x000fea0003800000 */
.L_x_0:
[----:B------:R-:W-:-:S00]  /*01a0*/  BRA `(.L_x_0) ;  /* 0xfffffffc00fc7947 */ /* 0x000fc0000383ffff */
[----:B------:R-:W-:-:S00]  /*01b0*/  NOP ;  /* 0x0000000000007918 */ /* 0x000fc00000000000 */
        /* <DEDUP_REMOVED lines=12> */
.L_x_3:


//--------------------- .text.is_u32_f16          --------------------------
	.section	.text.is_u32_f16,"ax",@progbits
	.align	128
        .global         is_u32_f16
        .type           is_u32_f16,@function
        .size           is_u32_f16,(.L_x_4 - is_u32_f16)
        .other          is_u32_f16,@"STO_CUDA_ENTRY STV_DEFAULT"
is_u32_f16:
.text.is_u32_f16:
        /* <DEDUP_REMOVED lines=21> */
[----:B------:R-:W2:Y:S01]  /*0150*/  LDG.E.U16 R7, desc[UR4][R6.64] ;  /* 0x0000000406077981 */ /* 0x000ea2000c1e1500 */
[----:B------:R-:W-:-:S04]  /*0160*/  IMAD R9, R9, UR7, R0 ;  /* 0x0000000709097c24 */ /* 0x000fc8000f8e0200 */
[----:B0-----:R-:W-:-:S05]  /*0170*/  IMAD.WIDE R2, R9, 0x2, R2 ;  /* 0x0000000209027825 */ /* 0x001fca00078e0202 */
[----:B--2---:R-:W-:Y:S01]  /*0180*/  STG.E.U16 desc[UR4][R2.64], R7 ;  /* 0x0000000702007986 */ /* 0x004fe2000c101504 */
[----:B------:R-:W-:Y:S05]  /*0190*/  EXIT ;  /* 0x000000000000794d */ /* 0x000fea0003800000 */
.L_x_1:
        /* <DEDUP_REMOVED lines=14> */
.L_x_4:


//--------------------- .text.is_u32_bf16         --------------------------
	.section	.text.is_u32_bf16,"ax",@progbits
	.align	128
        .global         is_u32_bf16
        .type           is_u32_bf16,@function
        .size           is_u32_bf16,(.L_x_5 - is_u32_bf16)
        .other          is_u32_bf16,@"STO_CUDA_ENTRY STV_DEFAULT"
is_u32_bf16:
.text.is_u32_bf16:
        /* <DEDUP_REMOVED lines=26> */
.L_x_2:
        /* <DEDUP_REMOVED lines=14> */
.L_x_5:


//--------------------- .nv.shared.reserved.0     --------------------------
	.section	.nv.shared.reserved.0,"aw",@nobits
	.weak		__nv_reservedSMEM_offset_0_alias
	.size		__nv_reservedSMEM_offset_0_alias, 0, 64
	.other		__nv_reservedSMEM_offset_0_alias,@"STO_CUDA_RESERVED_SHARED STV_DEFAULT"
__nv_reservedSMEM_offset_0_alias:
	.zero		0
	.zero		64


//--------------------- .nv.constant0.is_u32_f32  --------------------------
	.section	.nv.constant0.is_u32_f32,"a",@progbits
	.sectionflags	@""
	.align	4
.nv.constant0.is_u32_f32:
	.zero		928


//--------------------- .nv.constant0.is_u32_f16  --------------------------
	.section	.nv.constant0.is_u32_f16,"a",@progbits
	.sectionflags	@""
	.align	4
.nv.constant0.is_u32_f16:
	.zero		928


//--------------------- .nv.constant0.is_u32_bf16 --------------------------
	.section	.nv.constant0.is_u32_bf16,"a",@progbits
	.sectionflags	@""
	.align	4
.nv.constant0.is_u32_bf16:
	.zero		928


//--------------------- SYMBOLS --------------------------

	.type		.nv.reservedSmem.offset0,@object
	.size		.nv.reservedSmem.offset0,0x4
